	.headerflags	@"EF_CUDA_TEXMODE_UNIFIED EF_CUDA_64BIT_ADDRESS EF_CUDA_ACCELERATORS EF_CUDA_SM90 EF_CUDA_VIRTUAL_SM(EF_CUDA_SM90)"
	.elftype	@"ET_EXEC"


//--------------------- .nv.info                  --------------------------
	.section	.nv.info,"",@"SHT_CUDA_INFO"
	.align	4


	//----- nvinfo : EIATTR_REGCOUNT
	.align		4
        /*0000*/ 	.byte	0x04, 0x2f
        /*0002*/ 	.short	(.L_3 - .L_2)
	.align		4
.L_2:
        /*0004*/ 	.word	index@(triton_poi_fused__native_batch_norm_legit_no_training_relu_threshold_backward_3)
        /*0008*/ 	.word	0x00000016


	//----- nvinfo : EIATTR_MIN_STACK_SIZE
	.align		4
.L_3:
        /*000c*/ 	.byte	0x04, 0x12
        /*000e*/ 	.short	(.L_5 - .L_4)
	.align		4
.L_4:
        /*0010*/ 	.word	index@(triton_poi_fused__native_batch_norm_legit_no_training_relu_threshold_backward_3)
        /*0014*/ 	.word	0x00000000


	//----- nvinfo : EIATTR_FRAME_SIZE
	.align		4
.L_5:
        /*0018*/ 	.byte	0x04, 0x11
        /*001a*/ 	.short	(.L_7 - .L_6)
	.align		4
.L_6:
        /*001c*/ 	.word	index@(triton_poi_fused__native_batch_norm_legit_no_training_relu_threshold_backward_3)
        /*0020*/ 	.word	0x00000000


	//----- nvinfo : EIATTR_MIN_STACK_SIZE
	.align		4
.L_7:
        /*0024*/ 	.byte	0x04, 0x12
        /*0026*/ 	.short	(.L_9 - .L_8)
	.align		4
.L_8:
        /*0028*/ 	.word	index@(triton_poi_fused__native_batch_norm_legit_no_training_relu_threshold_backward_3)
        /*002c*/ 	.word	0x00000000
.L_9:


//--------------------- .nv.info.triton_poi_fused__native_batch_norm_legit_no_training_relu_threshold_backward_3 --------------------------
	.section	.nv.info.triton_poi_fused__native_batch_norm_legit_no_training_relu_threshold_backward_3,"",@"SHT_CUDA_INFO"
	.sectionflags	@""
	.align	4


	//----- nvinfo : EIATTR_CUDA_API_VERSION
	.align		4
        /*0000*/ 	.byte	0x04, 0x37
        /*0002*/ 	.short	(.L_11 - .L_10)
.L_10:
        /*0004*/ 	.word	0x0000007c


	//----- nvinfo : EIATTR_KPARAM_INFO
	.align		4
.L_11:
        /*0008*/ 	.byte	0x04, 0x17
        /*000a*/ 	.short	(.L_13 - .L_12)
.L_12:
        /*000c*/ 	.word	0x00000000
        /*0010*/ 	.short	0x0007
        /*0012*/ 	.short	0x0038
        /*0014*/ 	.byte	0x00, 0xf0, 0x11, 0x00


	//----- nvinfo : EIATTR_KPARAM_INFO
	.align		4
.L_13:
        /*0018*/ 	.byte	0x04, 0x17
        /*001a*/ 	.short	(.L_15 - .L_14)
.L_14:
        /*001c*/ 	.word	0x00000000
        /*0020*/ 	.short	0x0006
        /*0022*/ 	.short	0x0030
        /*0024*/ 	.byte	0x00, 0xf4, 0x21, 0x00


	//----- nvinfo : EIATTR_KPARAM_INFO
	.align		4
.L_15:
        /*0028*/ 	.byte	0x04, 0x17
        /*002a*/ 	.short	(.L_17 - .L_16)
.L_16:
        /*002c*/ 	.word	0x00000000
        /*0030*/ 	.short	0x0005
        /*0032*/ 	.short	0x0028
        /*0034*/ 	.byte	0x00, 0xf4, 0x21, 0x00


	//----- nvinfo : EIATTR_KPARAM_INFO
	.align		4
.L_17:
        /*0038*/ 	.byte	0x04, 0x17
        /*003a*/ 	.short	(.L_19 - .L_18)
.L_18:
        /*003c*/ 	.word	0x00000000
        /*0040*/ 	.short	0x0004
        /*0042*/ 	.short	0x0020
        /*0044*/ 	.byte	0x00, 0xf4, 0x21, 0x00


	//----- nvinfo : EIATTR_KPARAM_INFO
	.align		4
.L_19:
        /*0048*/ 	.byte	0x04, 0x17
        /*004a*/ 	.short	(.L_21 - .L_20)
.L_20:
        /*004c*/ 	.word	0x00000000
        /*0050*/ 	.short	0x0003
        /*0052*/ 	.short	0x0018
        /*0054*/ 	.byte	0x00, 0xf4, 0x21, 0x00


	//----- nvinfo : EIATTR_KPARAM_INFO
	.align		4
.L_21:
        /*0058*/ 	.byte	0x04, 0x17
        /*005a*/ 	.short	(.L_23 - .L_22)
.L_22:
        /*005c*/ 	.word	0x00000000
        /*0060*/ 	.short	0x0002
        /*0062*/ 	.short	0x0010
        /*0064*/ 	.byte	0x00, 0xf4, 0x21, 0x00


	//----- nvinfo : EIATTR_KPARAM_INFO
	.align		4
.L_23:
        /*0068*/ 	.byte	0x04, 0x17
        /*006a*/ 	.short	(.L_25 - .L_24)
.L_24:
        /*006c*/ 	.word	0x00000000
        /*0070*/ 	.short	0x0001
        /*0072*/ 	.short	0x0008
        /*0074*/ 	.byte	0x00, 0xf4, 0x21, 0x00


	//----- nvinfo : EIATTR_KPARAM_INFO
	.align		4
.L_25:
        /*0078*/ 	.byte	0x04, 0x17
        /*007a*/ 	.short	(.L_27 - .L_26)
.L_26:
        /*007c*/ 	.word	0x00000000
        /*0080*/ 	.short	0x0000
        /*0082*/ 	.short	0x0000
        /*0084*/ 	.byte	0x00, 0xf4, 0x21, 0x00


	//----- nvinfo : EIATTR_SPARSE_MMA_MASK
	.align		4
.L_27:
        /*0088*/ 	.byte	0x03, 0x50
        /*008a*/ 	.short	0x0000


	//----- nvinfo : EIATTR_MAXREG_COUNT
	.align		4
        /*008c*/ 	.byte	0x03, 0x1b
        /*008e*/ 	.short	0x00ff


	//----- nvinfo : EIATTR_EXIT_INSTR_OFFSETS
	.align		4
        /*0090*/ 	.byte	0x04, 0x1c
        /*0092*/ 	.short	(.L_29 - .L_28)


	//   ....[0]....
.L_28:
        /*0094*/ 	.word	0x00000510


	//   ....[1]....
        /*0098*/ 	.word	0x00000530


	//----- nvinfo : EIATTR_REQNTID
	.align		4
.L_29:
        /*009c*/ 	.byte	0x04, 0x10
        /*009e*/ 	.short	(.L_31 - .L_30)
.L_30:
        /*00a0*/ 	.word	0x00000080
        /*00a4*/ 	.word	0x00000001
        /*00a8*/ 	.word	0x00000001


	//----- nvinfo : EIATTR_CBANK_PARAM_SIZE
	.align		4
.L_31:
        /*00ac*/ 	.byte	0x03, 0x19
        /*00ae*/ 	.short	0x003c


	//----- nvinfo : EIATTR_PARAM_CBANK
	.align		4
        /*00b0*/ 	.byte	0x04, 0x0a
        /*00b2*/ 	.short	(.L_33 - .L_32)
	.align		4
.L_32:
        /*00b4*/ 	.word	index@(.nv.constant0.triton_poi_fused__native_batch_norm_legit_no_training_relu_threshold_backward_3)
        /*00b8*/ 	.short	0x0210
        /*00ba*/ 	.short	0x003c


	//----- nvinfo : EIATTR_SW_WAR
	.align		4
.L_33:
        /*00bc*/ 	.byte	0x04, 0x36
        /*00be*/ 	.short	(.L_35 - .L_34)
.L_34:
        /*00c0*/ 	.word	0x00000008
.L_35:


//--------------------- .nv.callgraph             --------------------------
	.section	.nv.callgraph,"",@"SHT_CUDA_CALLGRAPH"
	.align	4
	.sectionentsize	8
	.align		4
        /*0000*/ 	.word	0x00000000
	.align		4
        /*0004*/ 	.word	0xffffffff
	.align		4
        /*0008*/ 	.word	0x00000000
	.align		4
        /*000c*/ 	.word	0xfffffffe
	.align		4
        /*0010*/ 	.word	0x00000000
	.align		4
        /*0014*/ 	.word	0xfffffffd
	.align		4
        /*0018*/ 	.word	0x00000000
	.align		4
        /*001c*/ 	.word	0xfffffffc


//--------------------- .nv.constant4             --------------------------
	.section	.nv.constant4,"a",@progbits
	.align	8
	.align		8
.nv.constant4:
        /*0000*/ 	.dword	_$_str
	.align		8
        /*0008*/ 	.dword	_$_str_$_2


//--------------------- .text.triton_poi_fused__native_batch_norm_legit_no_training_relu_threshold_backward_3 --------------------------
	.section	.text.triton_poi_fused__native_batch_norm_legit_no_training_relu_threshold_backward_3,"ax",@progbits
	.align	128
        .global         triton_poi_fused__native_batch_norm_legit_no_training_relu_threshold_backward_3
        .type           triton_poi_fused__native_batch_norm_legit_no_training_relu_threshold_backward_3,@function
        .size           triton_poi_fused__native_batch_norm_legit_no_training_relu_threshold_backward_3,(.L_x_1 - triton_poi_fused__native_batch_norm_legit_no_training_relu_threshold_backward_3)
        .other          triton_poi_fused__native_batch_norm_legit_no_training_relu_threshold_backward_3,@"STO_CUDA_ENTRY STV_DEFAULT"
triton_poi_fused__native_batch_norm_legit_no_training_relu_threshold_backward_3:
.text.triton_poi_fused__native_batch_norm_legit_no_training_relu_threshold_backward_3:
[----:B------:R-:W0:Y:S01]  /*0000*/  LDC R1, c[0x0][0x28] ;  /* 0x00000a00ff017b82 */ /* 0x000e220000000800 */
[----:B------:R-:W1:Y:S07]  /*0010*/  S2R R0, SR_TID.X ;  /* 0x0000000000007919 */ /* 0x000e6e0000002100 */
[----:B------:R-:W2:Y:S01]  /*0020*/  LDC.64 R8, c[0x0][0x220] ;  /* 0x00008800ff087b82 */ /* 0x000ea20000000a00 */
[----:B------:R-:W-:Y:S01]  /*0030*/  ULDC.64 UR4, c[0x0][0x208] ;  /* 0x0000820000047ab9 */ /* 0x000fe20000000a00 */
[----:B------:R-:W3:Y:S06]  /*0040*/  S2R R5, SR_CTAID.X ;  /* 0x0000000000057919 */ /* 0x000eec0000002500 */
[----:B------:R-:W4:Y:S08]  /*0050*/  LDC.64 R16, c[0x0][0x218] ;  /* 0x00008600ff107b82 */ /* 0x000f300000000a00 */
[----:B------:R-:W5:Y:S08]  /*0060*/  LDC.64 R14, c[0x0][0x210] ;  /* 0x00008400ff0e7b82 */ /* 0x000f700000000a00 */
[----:B------:R-:W4:Y:S08]  /*0070*/  LDC.64 R10, c[0x0][0x228] ;  /* 0x00008a00ff0a7b82 */ /* 0x000f300000000a00 */
[----:B------:R-:W4:Y:S01]  /*0080*/  LDC.64 R18, c[0x0][0x230] ;  /* 0x00008c00ff127b82 */ /* 0x000f220000000a00 */
[----:B-1----:R-:W-:Y:S01]  /*0090*/  IMAD.SHL.U32 R0, R0, 0x2, RZ ;  /* 0x0000000200007824 */ /* 0x002fe200078e00ff */
[----:B------:R-:W-:-:S02]  /*00a0*/  CS2R R6, SRZ ;  /* 0x0000000000067805 */ /* 0x000fc4000001ff00 */
[----:B---3--:R-:W-:Y:S01]  /*00b0*/  SHF.R.S32.HI R3, RZ, 0x17, R5 ;  /* 0x00000017ff037819 */ /* 0x008fe20000011405 */
[----:B------:R-:W-:Y:S01]  /*00c0*/  ULDC.64 UR6, c[0x0][0x240] ;  /* 0x0000900000067ab9 */ /* 0x000fe20000000a00 */
[----:B------:R-:W-:Y:S02]  /*00d0*/  LOP3.LUT R0, R0, 0xfe, RZ, 0xc0, !PT ;  /* 0x000000fe00007812 */ /* 0x000fe400078ec0ff */
[----:B------:R-:W-:-:S03]  /*00e0*/  SGXT R3, R3, 0x1 ;  /* 0x000000010303781a */ /* 0x000fc60000000200 */
[----:B------:R-:W-:Y:S01]  /*00f0*/  IMAD R0, R5, 0x100, R0 ;  /* 0x0000010005007824 */ /* 0x000fe200078e0200 */
[----:B------:R-:W-:-:S04]  /*0100*/  CS2R R4, SRZ ;  /* 0x0000000000047805 */ /* 0x000fc8000001ff00 */
[----:B------:R-:W-:Y:S02]  /*0110*/  LEA.HI R3, R3, R0, RZ, 0x4 ;  /* 0x0000000003037211 */ /* 0x000fe400078f20ff */
[----:B------:R-:W-:Y:S02]  /*0120*/  ISETP.GE.AND P0, PT, R0, 0x100, PT ;  /* 0x000001000000780c */ /* 0x000fe40003f06270 */
[----:B------:R-:W-:-:S04]  /*0130*/  SHF.R.S32.HI R3, RZ, 0x4, R3 ;  /* 0x00000004ff037819 */ /* 0x000fc80000011403 */
[----:B------:R-:W-:-:S04]  /*0140*/  LEA.HI R2, R3, R3, RZ, 0x2 ;  /* 0x0000000303027211 */ /* 0x000fc800078f10ff */
[----:B------:R-:W-:-:S05]  /*0150*/  LOP3.LUT R2, R2, 0xfffffffc, RZ, 0xc0, !PT ;  /* 0xfffffffc02027812 */ /* 0x000fca00078ec0ff */
[----:B------:R-:W-:-:S04]  /*0160*/  IMAD.IADD R13, R3, 0x1, -R2 ;  /* 0x00000001030d7824 */ /* 0x000fc800078e0a02 */
[----:B--2---:R-:W-:-:S05]  /*0170*/  IMAD.WIDE R8, R13, 0x4, R8 ;  /* 0x000000040d087825 */ /* 0x004fca00078e0208 */
[----:B------:R-:W2:Y:S04]  /*0180*/  @!P0 LDG.E.EL R4, desc[UR4][R8.64] ;  /* 0x0000000408048981 */ /* 0x000ea8000c2e1900 */
[----:B------:R1:W3:Y:S01]  /*0190*/  @!P0 LDG.E.EL R5, desc[UR4][R8.64] ;  /* 0x0000000408058981 */ /* 0x0002e2000c2e1900 */
[----:B------:R-:W-:Y:S01]  /*01a0*/  CS2R R2, SRZ ;  /* 0x0000000000027805 */ /* 0x000fe2000001ff00 */
[----:B----4-:R-:W-:-:S04]  /*01b0*/  IMAD.WIDE R16, R13, 0x4, R16 ;  /* 0x000000040d107825 */ /* 0x010fc800078e0210 */
[----:B-----5:R-:W-:Y:S01]  /*01c0*/  IMAD.WIDE R14, R0, 0x4, R14 ;  /* 0x00000004000e7825 */ /* 0x020fe200078e020e */
[----:B------:R-:W4:Y:S03]  /*01d0*/  @!P0 LDG.E.EL R7, desc[UR4][R16.64] ;  /* 0x0000000410078981 */ /* 0x000f26000c2e1900 */
[C---:B01----:R-:W-:Y:S01]  /*01e0*/  IMAD.WIDE R8, R13.reuse, 0x4, R10 ;  /* 0x000000040d087825 */ /* 0x043fe200078e020a */
[----:B------:R-:W5:Y:S01]  /*01f0*/  @!P0 LDG.E.EL R6, desc[UR4][R16.64] ;  /* 0x0000000410068981 */ /* 0x000f62000c2e1900 */
[----:B------:R-:W-:Y:S02]  /*0200*/  CS2R R10, SRZ ;  /* 0x00000000000a7805 */ /* 0x000fe4000001ff00 */
[----:B------:R-:W-:Y:S01]  /*0210*/  IMAD.WIDE R18, R13, 0x4, R18 ;  /* 0x000000040d127825 */ /* 0x000fe200078e0212 */
[----:B------:R-:W5:Y:S01]  /*0220*/  @!P0 LDG.E.64 R2, desc[UR4][R14.64] ;  /* 0x000000040e028981 */ /* 0x000f62000c1e1b00 */
[----:B------:R-:W-:-:S03]  /*0230*/  CS2R R12, SRZ ;  /* 0x00000000000c7805 */ /* 0x000fc6000001ff00 */
[----:B------:R-:W4:Y:S04]  /*0240*/  @!P0 LDG.E.EL R11, desc[UR4][R18.64] ;  /* 0x00000004120b8981 */ /* 0x000f28000c2e1900 */
[----:B------:R-:W4:Y:S04]  /*0250*/  @!P0 LDG.E.EL R13, desc[UR4][R8.64] ;  /* 0x00000004080d8981 */ /* 0x000f28000c2e1900 */
[----:B------:R0:W4:Y:S04]  /*0260*/  @!P0 LDG.E.EL R12, desc[UR4][R8.64] ;  /* 0x00000004080c8981 */ /* 0x000128000c2e1900 */
[----:B------:R-:W4:Y:S01]  /*0270*/  @!P0 LDG.E.EL R10, desc[UR4][R18.64] ;  /* 0x00000004120a8981 */ /* 0x000f22000c2e1900 */
[----:B0-----:R-:W-:-:S02]  /*0280*/  IMAD.MOV.U32 R9, RZ, RZ, 0x3e800000 ;  /* 0x3e800000ff097424 */ /* 0x001fc400078e00ff */
[----:B--2---:R-:W-:Y:S01]  /*0290*/  FADD R4, R4, 9.9999997473787516356e-06 ;  /* 0x3727c5ac04047421 */ /* 0x004fe20000000000 */
[----:B---3--:R-:W-:-:S03]  /*02a0*/  FADD R5, R5, 9.9999997473787516356e-06 ;  /* 0x3727c5ac05057421 */ /* 0x008fc60000000000 */
[----:B------:R-:W0:Y:S08]  /*02b0*/  MUFU.SQRT R16, R4 ;  /* 0x0000000400107308 */ /* 0x000e300000002000 */
[----:B------:R-:W1:Y:S01]  /*02c0*/  MUFU.SQRT R14, R5 ;  /* 0x00000005000e7308 */ /* 0x000e620000002000 */
[C---:B0-----:R-:W-:Y:S02]  /*02d0*/  FSETP.GT.AND P1, PT, R16.reuse, 8.50705917302346158658e+37, PT ;  /* 0x7e8000001000780b */ /* 0x041fe40003f24000 */
[----:B------:R-:W-:-:S02]  /*02e0*/  FSETP.GEU.AND P3, PT, R16, 1.175494350822287508e-38, PT ;  /* 0x008000001000780b */ /* 0x000fc40003f6e000 */
[C---:B-1----:R-:W-:Y:S02]  /*02f0*/  FSETP.GT.AND P2, PT, R14.reuse, 8.50705917302346158658e+37, PT ;  /* 0x7e8000000e00780b */ /* 0x042fe40003f44000 */
[----:B------:R-:W-:-:S07]  /*0300*/  FSETP.GEU.AND P4, PT, R14, 1.175494350822287508e-38, PT ;  /* 0x008000000e00780b */ /* 0x000fce0003f8e000 */
[----:B------:R-:W-:-:S04]  /*0310*/  @P1 FMUL R16, R16, 0.25 ;  /* 0x3e80000010101820 */ /* 0x000fc80000400000 */
[----:B------:R-:W-:Y:S01]  /*0320*/  @!P3 FMUL R16, R16, 16777216 ;  /* 0x4b8000001010b820 */ /* 0x000fe20000400000 */
[----:B------:R-:W-:-:S04]  /*0330*/  @P2 FMUL R14, R14, 0.25 ;  /* 0x3e8000000e0e2820 */ /* 0x000fc80000400000 */
[----:B------:R-:W-:Y:S01]  /*0340*/  @!P4 FMUL R14, R14, 16777216 ;  /* 0x4b8000000e0ec820 */ /* 0x000fe20000400000 */
[----:B------:R-:W0:Y:S01]  /*0350*/  MUFU.RCP R16, R16 ;  /* 0x0000001000107308 */ /* 0x000e220000001000 */
[----:B------:R-:W-:-:S07]  /*0360*/  FSEL R5, R9, 1, P1 ;  /* 0x3f80000009057808 */ /* 0x000fce0000800000 */
[----:B------:R-:W1:Y:S01]  /*0370*/  MUFU.RCP R14, R14 ;  /* 0x0000000e000e7308 */ /* 0x000e620000001000 */
[----:B------:R-:W-:Y:S01]  /*0380*/  FSEL R9, R9, 1, P2 ;  /* 0x3f80000009097808 */ /* 0x000fe20001000000 */
[----:B------:R-:W-:-:S04]  /*0390*/  @!P3 FMUL R5, R5, 16777216 ;  /* 0x4b8000000505b820 */ /* 0x000fc80000400000 */
[----:B------:R-:W-:Y:S01]  /*03a0*/  @!P4 FMUL R9, R9, 16777216 ;  /* 0x4b8000000909c820 */ /* 0x000fe20000400000 */
[----:B0-----:R-:W-:Y:S02]  /*03b0*/  FMUL R8, R16, R5 ;  /* 0x0000000510087220 */ /* 0x001fe40000400000 */
[----:B------:R-:W0:Y:S01]  /*03c0*/  LDC.64 R4, c[0x0][0x238] ;  /* 0x00008e00ff047b82 */ /* 0x000e220000000a00 */
[----:B-----5:R-:W-:Y:S01]  /*03d0*/  FADD R6, -R6, R3 ;  /* 0x0000000306067221 */ /* 0x020fe20000000100 */
[----:B----4-:R-:W-:Y:S01]  /*03e0*/  FADD R7, -R7, R2 ;  /* 0x0000000207077221 */ /* 0x010fe20000000100 */
[----:B-1----:R-:W-:-:S03]  /*03f0*/  FMUL R9, R14, R9 ;  /* 0x000000090e097220 */ /* 0x002fc60000400000 */
[----:B------:R-:W-:Y:S01]  /*0400*/  FMUL R7, R8, R7 ;  /* 0x0000000708077220 */ /* 0x000fe20000400000 */
[----:B------:R-:W-:-:S03]  /*0410*/  FMUL R6, R9, R6 ;  /* 0x0000000609067220 */ /* 0x000fc60000400000 */
[----:B------:R-:W-:Y:S01]  /*0420*/  FFMA R7, R7, R13, R10 ;  /* 0x0000000d07077223 */ /* 0x000fe2000000000a */
[----:B------:R-:W-:-:S04]  /*0430*/  FFMA R6, R6, R12, R11 ;  /* 0x0000000c06067223 */ /* 0x000fc8000000000b */
[C---:B------:R-:W-:Y:S02]  /*0440*/  FSETP.GEU.AND P2, PT, R7.reuse, RZ, PT ;  /* 0x000000ff0700720b */ /* 0x040fe40003f4e000 */
[C---:B------:R-:W-:Y:S02]  /*0450*/  FSETP.GEU.AND P1, PT, R6.reuse, RZ, PT ;  /* 0x000000ff0600720b */ /* 0x040fe40003f2e000 */
[----:B------:R-:W-:Y:S02]  /*0460*/  FSEL R8, R7, RZ, P2 ;  /* 0x000000ff07087208 */ /* 0x000fe40001000000 */
[----:B------:R-:W-:Y:S01]  /*0470*/  FSEL R9, R6, RZ, P1 ;  /* 0x000000ff06097208 */ /* 0x000fe20000800000 */
[----:B0-----:R-:W-:Y:S01]  /*0480*/  IMAD.WIDE R4, R0, 0x4, R4 ;  /* 0x0000000400047825 */ /* 0x001fe200078e0204 */
[----:B------:R-:W-:Y:S02]  /*0490*/  FSETP.GTU.AND P3, PT, R8, RZ, PT ;  /* 0x000000ff0800720b */ /* 0x000fe40003f6c000 */
[----:B------:R-:W-:-:S02]  /*04a0*/  FSETP.GTU.AND P2, PT, R9, RZ, PT ;  /* 0x000000ff0900720b */ /* 0x000fc40003f4c000 */
[----:B------:R-:W-:Y:S02]  /*04b0*/  IADD3 R2, P1, R0, UR6, RZ ;  /* 0x0000000600027c10 */ /* 0x000fe4000ff3e0ff */
[----:B------:R-:W-:Y:S02]  /*04c0*/  SEL R7, RZ, 0x100, P2 ;  /* 0x00000100ff077807 */ /* 0x000fe40001000000 */
[----:B------:R-:W-:Y:S01]  /*04d0*/  SEL R6, RZ, 0x1, P3 ;  /* 0x00000001ff067807 */ /* 0x000fe20001800000 */
[----:B------:R0:W-:Y:S01]  /*04e0*/  @!P0 STG.E.64 desc[UR4][R4.64], R8 ;  /* 0x0000000804008986 */ /* 0x0001e2000c101b04 */
[----:B------:R-:W-:-:S03]  /*04f0*/  LEA.HI.X.SX32 R3, R0, UR7, 0x1, P1 ;  /* 0x0000000700037c11 */ /* 0x000fc600088f0eff */
[----:B------:R-:W-:Y:S01]  /*0500*/  IMAD.IADD R7, R6, 0x1, R7 ;  /* 0x0000000106077824 */ /* 0x000fe200078e0207 */
[----:B0-----:R-:W-:Y:S06]  /*0510*/  @P0 EXIT ;  /* 0x000000000000094d */ /* 0x001fec0003800000 */
[----:B------:R-:W-:Y:S01]  /*0520*/  STG.E.U16 desc[UR4][R2.64], R7 ;  /* 0x0000000702007986 */ /* 0x000fe2000c101504 */
[----:B------:R-:W-:Y:S05]  /*0530*/  EXIT ;  /* 0x000000000000794d */ /* 0x000fea0003800000 */
.L_x_0:
[----:B------:R-:W-:-:S00]  /*0540*/  BRA `(.L_x_0) ;  /* 0xfffffffc00fc7947 */ /* 0x000fc0000383ffff */
[----:B------:R-:W-:-:S00]  /*0550*/  NOP ;  /* 0x0000000000007918 */ /* 0x000fc00000000000 */
        /* <DEDUP_REMOVED lines=10> */
.L_x_1:


//--------------------- .nv.global.init           --------------------------
	.section	.nv.global.init,"aw",@progbits
.nv.global.init:
	.type		_$_str,@object
	.size		_$_str,(_$_str_$_2 - _$_str)
_$_str:
        /*0000*/ 	.byte	0x5f, 0x5f, 0x43, 0x55, 0x44, 0x41, 0x5f, 0x46, 0x54, 0x5a, 0x00
	.type		_$_str_$_2,@object
	.size		_$_str_$_2,(.L_1 - _$_str_$_2)
_$_str_$_2:
        /*000b*/ 	.byte	0x5f, 0x5f, 0x43, 0x55, 0x44, 0x41, 0x5f, 0x50, 0x52, 0x45, 0x43, 0x5f, 0x53, 0x51, 0x52, 0x54
        /*001b*/ 	.byte	0x00
.L_1:


//--------------------- .nv.constant0.triton_poi_fused__native_batch_norm_legit_no_training_relu_threshold_backward_3 --------------------------
	.section	.nv.constant0.triton_poi_fused__native_batch_norm_legit_no_training_relu_threshold_backward_3,"a",@progbits
	.sectionflags	@""
	.align	4
.nv.constant0.triton_poi_fused__native_batch_norm_legit_no_training_relu_threshold_backward_3:
	.zero		588
